//
// Generated by NVIDIA NVVM Compiler
//
// Compiler Build ID: CL-36424714
// Cuda compilation tools, release 13.0, V13.0.88
// Based on NVVM 20.0.0
//

.version 9.0
.target sm_100
.address_size 64

	// .globl	_Z8cu_sobelPiS_ii
.extern .func  (.param .b32 func_retval0) vprintf
(
	.param .b64 vprintf_param_0,
	.param .b64 vprintf_param_1
)
;
.global .align 1 .b8 $str[17] = {114, 111, 119, 58, 32, 37, 105, 32, 99, 111, 108, 58, 32, 37, 105, 32};
.global .align 1 .b8 $str$1[24] = {32, 98, 108, 111, 99, 107, 58, 32, 37, 105, 32, 116, 104, 114, 101, 97, 100, 58, 32, 37, 105, 32, 10};

.visible .entry _Z8cu_sobelPiS_ii(
	.param .u64 .ptr .align 1 _Z8cu_sobelPiS_ii_param_0,
	.param .u64 .ptr .align 1 _Z8cu_sobelPiS_ii_param_1,
	.param .u32 _Z8cu_sobelPiS_ii_param_2,
	.param .u32 _Z8cu_sobelPiS_ii_param_3
)
{
	.local .align 8 .b8 	__local_depot0[8];
	.reg .b64 	%SP;
	.reg .b64 	%SPL;
	.reg .pred 	%p<8>;
	.reg .b32 	%r<41>;
	.reg .b64 	%rd<28>;

	mov.u64 	%SPL, __local_depot0;
	cvta.local.u64 	%SP, %SPL;
	ld.param.u64 	%rd1, [_Z8cu_sobelPiS_ii_param_0];
	ld.param.u64 	%rd2, [_Z8cu_sobelPiS_ii_param_1];
	ld.param.u32 	%r4, [_Z8cu_sobelPiS_ii_param_2];
	ld.param.u32 	%r6, [_Z8cu_sobelPiS_ii_param_3];
	add.u64 	%rd3, %SP, 0;
	add.u64 	%rd4, %SPL, 0;
	mov.u32 	%r7, %ctaid.x;
	mov.u32 	%r8, %tid.x;
	mad.lo.s32 	%r9, %r6, %r7, %r8;
	div.s32 	%r10, %r9, %r6;
	mul.lo.s32 	%r11, %r10, %r6;
	sub.s32 	%r12, %r9, %r11;
	st.local.v2.u32 	[%rd4], {%r10, %r12};
	mov.u64 	%rd5, $str;
	cvta.global.u64 	%rd6, %rd5;
	{ // callseq 0, 0
	.param .b64 param0;
	st.param.b64 	[param0], %rd6;
	.param .b64 param1;
	st.param.b64 	[param1], %rd3;
	.param .b32 retval0;
	call.uni (retval0), 
	vprintf, 
	(
	param0, 
	param1
	);
	ld.param.b32 	%r13, [retval0];
	} // callseq 0
	st.local.v2.u32 	[%rd4], {%r7, %r8};
	mov.u64 	%rd7, $str$1;
	cvta.global.u64 	%rd8, %rd7;
	{ // callseq 1, 0
	.param .b64 param0;
	st.param.b64 	[param0], %rd8;
	.param .b64 param1;
	st.param.b64 	[param1], %rd3;
	.param .b32 retval0;
	call.uni (retval0), 
	vprintf, 
	(
	param0, 
	param1
	);
	ld.param.b32 	%r15, [retval0];
	} // callseq 1
	setp.eq.s32 	%p1, %r10, 0;
	add.s32 	%r17, %r4, -1;
	setp.eq.s32 	%p2, %r10, %r17;
	setp.eq.s32 	%p3, %r12, 0;
	add.s32 	%r18, %r6, -1;
	setp.eq.s32 	%p4, %r12, %r18;
	or.pred  	%p5, %p1, %p2;
	or.pred  	%p6, %p5, %p3;
	or.pred  	%p7, %p6, %p4;
	@%p7 bra 	$L__BB0_2;
	cvta.to.global.u64 	%rd9, %rd1;
	cvta.to.global.u64 	%rd10, %rd2;
	add.s32 	%r19, %r10, -1;
	mad.lo.s32 	%r20, %r19, %r6, %r12;
	mul.wide.s32 	%rd11, %r20, 4;
	add.s64 	%rd12, %rd9, %rd11;
	ld.global.u32 	%r21, [%rd12];
	ld.global.u32 	%r22, [%rd12+4];
	cvt.s64.s32 	%rd13, %r11;
	cvt.s64.s32 	%rd14, %r12;
	add.s64 	%rd15, %rd14, %rd13;
	shl.b64 	%rd16, %rd15, 2;
	add.s64 	%rd17, %rd9, %rd16;
	ld.global.u32 	%r24, [%rd17+-4];
	ld.global.u32 	%r25, [%rd17+4];
	add.s32 	%r26, %r11, %r6;
	cvt.s64.s32 	%rd18, %r26;
	add.s64 	%rd19, %rd18, %rd14;
	shl.b64 	%rd20, %rd19, 2;
	add.s64 	%rd21, %rd9, %rd20;
	ld.global.u32 	%r27, [%rd21+-4];
	add.s32 	%r28, %r26, %r12;
	mul.wide.s32 	%rd22, %r28, 4;
	add.s64 	%rd23, %rd9, %rd22;
	ld.global.u32 	%r29, [%rd23];
	shl.b32 	%r30, %r25, 1;
	bar.sync 	0;
	sub.s32 	%r31, %r22, %r27;
	shl.b32 	%r32, %r31, 1;
	sub.s32 	%r33, %r21, %r24;
	shl.b32 	%r34, %r33, 1;
	add.s32 	%r35, %r34, %r30;
	shl.b32 	%r36, %r29, 1;
	sub.s32 	%r37, %r35, %r36;
	add.s32 	%r38, %r37, %r32;
	add.s32 	%r39, %r6, -2;
	mul.lo.s32 	%r40, %r19, %r39;
	cvt.s64.s32 	%rd24, %r40;
	add.s64 	%rd25, %rd24, %rd14;
	shl.b64 	%rd26, %rd25, 2;
	add.s64 	%rd27, %rd10, %rd26;
	st.global.u32 	[%rd27+-4], %r38;
$L__BB0_2:
	ret;

}


// ===== COMPILED SASS (sm_100) =====

	.target	sm_100

	.elftype	@"ET_EXEC"


//--------------------- .note.nv.tkinfo           --------------------------
	.section	.note.nv.tkinfo,"",@"SHT_NOTE"
	.sectionflags	@"SHF_NOTE_NV_TKINFO"
	.tkinfo
        /*0018*/ 	.word	0x00000002
        /*0030*/ 	.string	""
        /*0030*/ 	.string	"ptxas"
        /*0030*/ 	.string	"Cuda compilation tools, release 13.0, V13.0.88"
        /*0030*/ 	.string	"Build cuda_13.0.r13.0/compiler.36424714_0"
        /*0030*/ 	.string	"-arch sm_100 -m 64 "



//--------------------- .note.nv.cuinfo           --------------------------
	.section	.note.nv.cuinfo,"",@"SHT_NOTE"
	.sectionflags	@"SHF_NOTE_NV_CUINFO"
        /*0018*/ 	.short	0x0002
        /*001a*/ 	.short	0x0064
        /*001c*/ 	.short	0x0082
	.zero		2


//--------------------- .nv.info                  --------------------------
	.section	.nv.info,"",@"SHT_CUDA_INFO"
	.align	4


	//----- nvinfo : EIATTR_REGCOUNT
	.align		4
        /*0000*/ 	.byte	0x04, 0x2f
        /*0002*/ 	.short	(.L_3 - .L_2)
	.align		4
.L_2:
        /*0004*/ 	.word	index@(_Z8cu_sobelPiS_ii)
        /*0008*/ 	.word	0x0000001b


	//----- nvinfo : EIATTR_FRAME_SIZE
	.align		4
.L_3:
        /*000c*/ 	.byte	0x04, 0x11
        /*000e*/ 	.short	(.L_5 - .L_4)
	.align		4
.L_4:
        /*0010*/ 	.word	index@(_Z8cu_sobelPiS_ii)
        /*0014*/ 	.word	0x00000008


	//----- nvinfo : EIATTR_MIN_STACK_SIZE
	.align		4
.L_5:
        /*0018*/ 	.byte	0x04, 0x12
        /*001a*/ 	.short	(.L_7 - .L_6)
	.align		4
.L_6:
        /*001c*/ 	.word	index@(_Z8cu_sobelPiS_ii)
        /*0020*/ 	.word	0x00000008
.L_7:


//--------------------- .nv.compat                --------------------------
	.section	.nv.compat,"",@"SHT_CUDA_COMPAT_INFO"
	.align	4
        /*0000*/ 	.byte	0x02, 0x09, 0x00, 0x00, 0x02, 0x02, 0x01, 0x00, 0x02, 0x05, 0x05, 0x00, 0x03, 0x07, 0x01, 0x01
        /*0010*/ 	.byte	0x02, 0x03, 0x00, 0x00, 0x02, 0x06, 0x01, 0x00, 0x04, 0x0b, 0x08, 0x00, 0x09, 0x00, 0x00, 0x00
        /*0020*/ 	.byte	0x00, 0x00, 0x00, 0x00


//--------------------- .nv.info._Z8cu_sobelPiS_ii --------------------------
	.section	.nv.info._Z8cu_sobelPiS_ii,"",@"SHT_CUDA_INFO"
	.sectionflags	@""
	.align	4


	//----- nvinfo : EIATTR_CUDA_API_VERSION
	.align		4
        /*0000*/ 	.byte	0x04, 0x37
        /*0002*/ 	.short	(.L_9 - .L_8)
.L_8:
        /*0004*/ 	.word	0x00000082


	//----- nvinfo : EIATTR_KPARAM_INFO
	.align		4
.L_9:
        /*0008*/ 	.byte	0x04, 0x17
        /*000a*/ 	.short	(.L_11 - .L_10)
.L_10:
        /*000c*/ 	.word	0x00000000
        /*0010*/ 	.short	0x0003
        /*0012*/ 	.short	0x0014
        /*0014*/ 	.byte	0x00, 0xf0, 0x11, 0x00


	//----- nvinfo : EIATTR_KPARAM_INFO
	.align		4
.L_11:
        /*0018*/ 	.byte	0x04, 0x17
        /*001a*/ 	.short	(.L_13 - .L_12)
.L_12:
        /*001c*/ 	.word	0x00000000
        /*0020*/ 	.short	0x0002
        /*0022*/ 	.short	0x0010
        /*0024*/ 	.byte	0x00, 0xf0, 0x11, 0x00


	//----- nvinfo : EIATTR_KPARAM_INFO
	.align		4
.L_13:
        /*0028*/ 	.byte	0x04, 0x17
        /*002a*/ 	.short	(.L_15 - .L_14)
.L_14:
        /*002c*/ 	.word	0x00000000
        /*0030*/ 	.short	0x0001
        /*0032*/ 	.short	0x0008
        /*0034*/ 	.byte	0x00, 0xf5, 0x21, 0x00


	//----- nvinfo : EIATTR_KPARAM_INFO
	.align		4
.L_15:
        /*0038*/ 	.byte	0x04, 0x17
        /*003a*/ 	.short	(.L_17 - .L_16)
.L_16:
        /*003c*/ 	.word	0x00000000
        /*0040*/ 	.short	0x0000
        /*0042*/ 	.short	0x0000
        /*0044*/ 	.byte	0x00, 0xf5, 0x21, 0x00


	//----- nvinfo : EIATTR_SPARSE_MMA_MASK
	.align		4
.L_17:
        /*0048*/ 	.byte	0x03, 0x50
        /*004a*/ 	.short	0x0000


	//----- nvinfo : EIATTR_MAXREG_COUNT
	.align		4
        /*004c*/ 	.byte	0x03, 0x1b
        /*004e*/ 	.short	0x00ff


	//----- nvinfo : EIATTR_NUM_BARRIERS
	.align		4
        /*0050*/ 	.byte	0x02, 0x4c
        /*0052*/ 	.byte	0x01
	.zero		1


	//----- nvinfo : EIATTR_EXTERNS
	.align		4
        /*0054*/ 	.byte	0x04, 0x0f
        /*0056*/ 	.short	(.L_19 - .L_18)


	//   ....[0]....
	.align		4
.L_18:
        /*0058*/ 	.word	index@(vprintf)


	//----- nvinfo : EIATTR_MERCURY_ISA_VERSION
	.align		4
.L_19:
        /*005c*/ 	.byte	0x03, 0x5f
        /*005e*/ 	.short	0x0101


	//----- nvinfo : EIATTR_VRC_CTA_INIT_COUNT
	.align		4
        /*0060*/ 	.byte	0x02, 0x4a
	.zero		1
	.zero		1


	//----- nvinfo : EIATTR_SYSCALL_OFFSETS
	.align		4
        /*0064*/ 	.byte	0x04, 0x46
        /*0066*/ 	.short	(.L_21 - .L_20)


	//   ....[0]....
.L_20:
        /*0068*/ 	.word	0x000002c0


	//   ....[1]....
        /*006c*/ 	.word	0x00000350


	//----- nvinfo : EIATTR_EXIT_INSTR_OFFSETS
	.align		4
.L_21:
        /*0070*/ 	.byte	0x04, 0x1c
        /*0072*/ 	.short	(.L_23 - .L_22)


	//   ....[0]....
.L_22:
        /*0074*/ 	.word	0x000003d0


	//   ....[1]....
        /*0078*/ 	.word	0x00000720


	//----- nvinfo : EIATTR_CRS_STACK_SIZE
	.align		4
.L_23:
        /*007c*/ 	.byte	0x04, 0x1e
        /*007e*/ 	.short	(.L_25 - .L_24)
.L_24:
        /*0080*/ 	.word	0x00000000


	//----- nvinfo : EIATTR_CBANK_PARAM_SIZE
	.align		4
.L_25:
        /*0084*/ 	.byte	0x03, 0x19
        /*0086*/ 	.short	0x0018


	//----- nvinfo : EIATTR_PARAM_CBANK
	.align		4
        /*0088*/ 	.byte	0x04, 0x0a
        /*008a*/ 	.short	(.L_27 - .L_26)
	.align		4
.L_26:
        /*008c*/ 	.word	index@(.nv.constant0._Z8cu_sobelPiS_ii)
        /*0090*/ 	.short	0x0380
        /*0092*/ 	.short	0x0018


	//----- nvinfo : EIATTR_SW_WAR
	.align		4
.L_27:
        /*0094*/ 	.byte	0x04, 0x36
        /*0096*/ 	.short	(.L_29 - .L_28)
.L_28:
        /*0098*/ 	.word	0x00000008
.L_29:


//--------------------- .nv.callgraph             --------------------------
	.section	.nv.callgraph,"",@"SHT_CUDA_CALLGRAPH"
	.align	4
	.sectionentsize	8
	.align		4
        /*0000*/ 	.word	0x00000000
	.align		4
        /*0004*/ 	.word	0xffffffff
	.align		4
        /*0008*/ 	.word	index@(_Z8cu_sobelPiS_ii)
	.align		4
        /*000c*/ 	.word	index@(vprintf)
	.align		4
        /*0010*/ 	.word	0x00000000
	.align		4
        /*0014*/ 	.word	0xfffffffe
	.align		4
        /*0018*/ 	.word	0x00000000
	.align		4
        /*001c*/ 	.word	0xfffffffd
	.align		4
        /*0020*/ 	.word	0x00000000
	.align		4
        /*0024*/ 	.word	0xfffffffc


//--------------------- .nv.constant4             --------------------------
	.section	.nv.constant4,"a",@progbits
	.align	8
	.align		8
.nv.constant4:
        /*0000*/ 	.dword	vprintf
	.align		8
        /*0008*/ 	.dword	$str
	.align		8
        /*0010*/ 	.dword	$str$1


//--------------------- .text._Z8cu_sobelPiS_ii   --------------------------
	.section	.text._Z8cu_sobelPiS_ii,"ax",@progbits
	.align	128
        .global         _Z8cu_sobelPiS_ii
        .type           _Z8cu_sobelPiS_ii,@function
        .size           _Z8cu_sobelPiS_ii,(.L_x_3 - _Z8cu_sobelPiS_ii)
        .other          _Z8cu_sobelPiS_ii,@"STO_CUDA_ENTRY STV_DEFAULT"
_Z8cu_sobelPiS_ii:
.text._Z8cu_sobelPiS_ii:
[----:B------:R-:W0:Y:S08]  /*0000*/  LDC R1, c[0x0][0x37c] ;  /* 0x0000df00ff017b82 */ /* 0x000e300000000800 */
[----:B------:R-:W1:Y:S01]  /*0010*/  LDC R24, c[0x0][0x394] ;  /* 0x0000e500ff187b82 */ /* 0x000e620000000800 */
[----:B------:R-:W2:Y:S01]  /*0020*/  S2R R18, SR_CTAID.X ;  /* 0x0000000000127919 */ /* 0x000ea20000002500 */
[----:B------:R-:W3:Y:S01]  /*0030*/  LDCU UR4, c[0x0][0x2f8] ;  /* 0x00005f00ff0477ac */ /* 0x000ee20008000800 */
[----:B0-----:R-:W-:Y:S01]  /*0040*/  VIADD R1, R1, 0xfffffff8 ;  /* 0xfffffff801017836 */ /* 0x001fe20000000000 */
[----:B------:R-:W-:Y:S01]  /*0050*/  MOV R23, 0x0 ;  /* 0x0000000000177802 */ /* 0x000fe20000000f00 */
[----:B------:R-:W2:Y:S01]  /*0060*/  S2R R19, SR_TID.X ;  /* 0x0000000000137919 */ /* 0x000ea20000002100 */
[----:B------:R-:W0:Y:S02]  /*0070*/  LDCU UR5, c[0x0][0x2fc] ;  /* 0x00005f80ff0577ac */ /* 0x000e240008000800 */
[----:B------:R4:W0:Y:S01]  /*0080*/  LDC.64 R8, c[0x4][R23] ;  /* 0x0100000017087b82 */ /* 0x0008220000000a00 */
[----:B------:R-:W5:Y:S01]  /*0090*/  LDCU.64 UR6, c[0x4][0x8] ;  /* 0x01000100ff0677ac */ /* 0x000f620008000a00 */
[----:B-1----:R-:W-:-:S04]  /*00a0*/  IABS R5, R24 ;  /* 0x0000001800057213 */ /* 0x002fc80000000000 */
[----:B------:R-:W1:Y:S01]  /*00b0*/  I2F.RP R0, R5 ;  /* 0x0000000500007306 */ /* 0x000e620000209400 */
[----:B--2---:R-:W-:-:S07]  /*00c0*/  IMAD R17, R18, R24, R19 ;  /* 0x0000001812117224 */ /* 0x004fce00078e0213 */
[----:B-1----:R-:W1:Y:S02]  /*00d0*/  MUFU.RCP R0, R0 ;  /* 0x0000000000007308 */ /* 0x002e640000001000 */
[----:B-1----:R-:W-:Y:S01]  /*00e0*/  VIADD R2, R0, 0xffffffe ;  /* 0x0ffffffe00027836 */ /* 0x002fe20000000000 */
[----:B------:R-:W-:-:S05]  /*00f0*/  IABS R0, R17 ;  /* 0x0000001100007213 */ /* 0x000fca0000000000 */
[----:B------:R1:W2:Y:S02]  /*0100*/  F2I.FTZ.U32.TRUNC.NTZ R3, R2 ;  /* 0x0000000200037305 */ /* 0x0002a4000021f000 */
[----:B-1----:R-:W-:Y:S02]  /*0110*/  IMAD.MOV.U32 R2, RZ, RZ, RZ ;  /* 0x000000ffff027224 */ /* 0x002fe400078e00ff */
[----:B--2---:R-:W-:-:S04]  /*0120*/  IMAD.MOV R4, RZ, RZ, -R3 ;  /* 0x000000ffff047224 */ /* 0x004fc800078e0a03 */
[----:B------:R-:W-:Y:S02]  /*0130*/  IMAD R7, R4, R5, RZ ;  /* 0x0000000504077224 */ /* 0x000fe400078e02ff */
[----:B-----5:R-:W-:Y:S02]  /*0140*/  IMAD.U32 R4, RZ, RZ, UR6 ;  /* 0x00000006ff047e24 */ /* 0x020fe4000f8e00ff */
[----:B------:R-:W-:-:S06]  /*0150*/  IMAD.HI.U32 R3, R3, R7, R2 ;  /* 0x0000000703037227 */ /* 0x000fcc00078e0002 */
[----:B------:R-:W-:-:S04]  /*0160*/  IMAD.HI.U32 R16, R3, R0, RZ ;  /* 0x0000000003107227 */ /* 0x000fc800078e00ff */
[----:B------:R-:W-:-:S04]  /*0170*/  IMAD.MOV R3, RZ, RZ, -R16 ;  /* 0x000000ffff037224 */ /* 0x000fc800078e0a10 */
[----:B------:R-:W-:-:S05]  /*0180*/  IMAD R0, R5, R3, R0 ;  /* 0x0000000305007224 */ /* 0x000fca00078e0200 */
[----:B------:R-:W-:-:S13]  /*0190*/  ISETP.GT.U32.AND P2, PT, R5, R0, PT ;  /* 0x000000000500720c */ /* 0x000fda0003f44070 */
[----:B------:R-:W-:Y:S02]  /*01a0*/  @!P2 IMAD.IADD R0, R0, 0x1, -R5 ;  /* 0x000000010000a824 */ /* 0x000fe400078e0a05 */
[----:B------:R-:W-:Y:S01]  /*01b0*/  @!P2 VIADD R16, R16, 0x1 ;  /* 0x000000011010a836 */ /* 0x000fe20000000000 */
[----:B------:R-:W-:Y:S02]  /*01c0*/  ISETP.NE.AND P2, PT, R24, RZ, PT ;  /* 0x000000ff1800720c */ /* 0x000fe40003f45270 */
[----:B------:R-:W-:Y:S01]  /*01d0*/  ISETP.GE.U32.AND P0, PT, R0, R5, PT ;  /* 0x000000050000720c */ /* 0x000fe20003f06070 */
[----:B------:R-:W-:Y:S01]  /*01e0*/  IMAD.U32 R5, RZ, RZ, UR7 ;  /* 0x00000007ff057e24 */ /* 0x000fe2000f8e00ff */
[----:B------:R-:W-:-:S04]  /*01f0*/  LOP3.LUT R0, R17, R24, RZ, 0x3c, !PT ;  /* 0x0000001811007212 */ /* 0x000fc800078e3cff */
[----:B------:R-:W-:-:S07]  /*0200*/  ISETP.GE.AND P1, PT, R0, RZ, PT ;  /* 0x000000ff0000720c */ /* 0x000fce0003f26270 */
[----:B------:R-:W-:Y:S01]  /*0210*/  @P0 VIADD R16, R16, 0x1 ;  /* 0x0000000110100836 */ /* 0x000fe20000000000 */
[----:B---3--:R-:W-:-:S05]  /*0220*/  IADD3 R22, P0, PT, R1, UR4, RZ ;  /* 0x0000000401167c10 */ /* 0x008fca000ff1e0ff */
[----:B------:R-:W-:Y:S01]  /*0230*/  @!P1 IMAD.MOV R16, RZ, RZ, -R16 ;  /* 0x000000ffff109224 */ /* 0x000fe200078e0a10 */
[-C--:B------:R-:W-:Y:S01]  /*0240*/  @!P2 LOP3.LUT R16, RZ, R24.reuse, RZ, 0x33, !PT ;  /* 0x00000018ff10a212 */ /* 0x080fe200078e33ff */
[----:B0-----:R-:W-:Y:S02]  /*0250*/  IMAD.X R2, RZ, RZ, UR5, P0 ;  /* 0x00000005ff027e24 */ /* 0x001fe400080e06ff */
[----:B------:R-:W-:Y:S02]  /*0260*/  IMAD.MOV.U32 R6, RZ, RZ, R22 ;  /* 0x000000ffff067224 */ /* 0x000fe400078e0016 */
[----:B------:R-:W-:Y:S02]  /*0270*/  IMAD R24, R16, R24, RZ ;  /* 0x0000001810187224 */ /* 0x000fe400078e02ff */
[----:B------:R-:W-:Y:S02]  /*0280*/  IMAD.MOV.U32 R7, RZ, RZ, R2 ;  /* 0x000000ffff077224 */ /* 0x000fe400078e0002 */
[----:B------:R-:W-:-:S05]  /*0290*/  IMAD.IADD R17, R17, 0x1, -R24 ;  /* 0x0000000111117824 */ /* 0x000fca00078e0a18 */
[----:B------:R4:W-:Y:S02]  /*02a0*/  STL.64 [R1], R16 ;  /* 0x0000001001007387 */ /* 0x0009e40000100a00 */
[----:B------:R-:W-:-:S07]  /*02b0*/  LEPC R20, `(.L_x_0) ;  /* 0x000000001014794e */ /* 0x000fce0000000000 */
[----:B----4-:R-:W-:Y:S05]  /*02c0*/  CALL.ABS.NOINC R8 ;  /* 0x0000000008007343 */ /* 0x010fea0003c00000 */
.L_x_0:
[----:B------:R0:W-:Y:S01]  /*02d0*/  STL.64 [R1], R18 ;  /* 0x0000001201007387 */ /* 0x0001e20000100a00 */
[----:B------:R0:W1:Y:S01]  /*02e0*/  LDC.64 R8, c[0x4][R23] ;  /* 0x0100000017087b82 */ /* 0x0000620000000a00 */
[----:B------:R-:W2:Y:S01]  /*02f0*/  LDCU.64 UR4, c[0x4][0x10] ;  /* 0x01000200ff0477ac */ /* 0x000ea20008000a00 */
[----:B------:R-:W-:Y:S02]  /*0300*/  IMAD.MOV.U32 R6, RZ, RZ, R22 ;  /* 0x000000ffff067224 */ /* 0x000fe400078e0016 */
[----:B------:R-:W-:Y:S02]  /*0310*/  IMAD.MOV.U32 R7, RZ, RZ, R2 ;  /* 0x000000ffff077224 */ /* 0x000fe400078e0002 */
[----:B--2---:R-:W-:Y:S02]  /*0320*/  IMAD.U32 R4, RZ, RZ, UR4 ;  /* 0x00000004ff047e24 */ /* 0x004fe4000f8e00ff */
[----:B0-----:R-:W-:-:S07]  /*0330*/  IMAD.U32 R5, RZ, RZ, UR5 ;  /* 0x00000005ff057e24 */ /* 0x001fce000f8e00ff */
[----:B------:R-:W-:-:S07]  /*0340*/  LEPC R20, `(.L_x_1) ;  /* 0x000000001014794e */ /* 0x000fce0000000000 */
[----:B-1----:R-:W-:Y:S05]  /*0350*/  CALL.ABS.NOINC R8 ;  /* 0x0000000008007343 */ /* 0x002fea0003c00000 */
.L_x_1:
[----:B------:R-:W0:Y:S02]  /*0360*/  LDC.64 R2, c[0x0][0x390] ;  /* 0x0000e400ff027b82 */ /* 0x000e240000000a00 */
[----:B0-----:R-:W-:Y:S02]  /*0370*/  VIADD R5, R2, 0xffffffff ;  /* 0xffffffff02057836 */ /* 0x001fe40000000000 */
[----:B------:R-:W-:-:S03]  /*0380*/  VIADD R0, R3, 0xffffffff ;  /* 0xffffffff03007836 */ /* 0x000fc60000000000 */
[----:B------:R-:W-:-:S04]  /*0390*/  ISETP.NE.AND P0, PT, R16, R5, PT ;  /* 0x000000051000720c */ /* 0x000fc80003f05270 */
[----:B------:R-:W-:-:S04]  /*03a0*/  ISETP.EQ.OR P0, PT, R16, RZ, !P0 ;  /* 0x000000ff1000720c */ /* 0x000fc80004702670 */
[----:B------:R-:W-:-:S04]  /*03b0*/  ISETP.EQ.OR P0, PT, R17, RZ, P0 ;  /* 0x000000ff1100720c */ /* 0x000fc80000702670 */
[----:B------:R-:W-:-:S13]  /*03c0*/  ISETP.EQ.OR P0, PT, R17, R0, P0 ;  /* 0x000000001100720c */ /* 0x000fda0000702670 */
[----:B------:R-:W-:Y:S05]  /*03d0*/  @P0 EXIT ;  /* 0x000000000000094d */ /* 0x000fea0003800000 */
[----:B------:R-:W0:Y:S01]  /*03e0*/  LDC.64 R14, c[0x0][0x358] ;  /* 0x0000d600ff0e7b82 */ /* 0x000e220000000a00 */
[----:B------:R-:W1:Y:S01]  /*03f0*/  LDCU.64 UR4, c[0x0][0x380] ;  /* 0x00007000ff0477ac */ /* 0x000e620008000a00 */
[----:B------:R-:W-:Y:S01]  /*0400*/  SHF.R.S32.HI R11, RZ, 0x1f, R17 ;  /* 0x0000001fff0b7819 */ /* 0x000fe20000011411 */
[----:B------:R-:W-:Y:S01]  /*0410*/  VIADD R16, R16, 0xffffffff ;  /* 0xffffffff10107836 */ /* 0x000fe20000000000 */
[----:B------:R-:W-:-:S03]  /*0420*/  IADD3 R0, P0, PT, R24, R17, RZ ;  /* 0x0000001118007210 */ /* 0x000fc60007f1e0ff */
[----:B------:R-:W-:Y:S01]  /*0430*/  IMAD R9, R16, R3, R17 ;  /* 0x0000000310097224 */ /* 0x000fe200078e0211 */
[----:B------:R-:W2:Y:S01]  /*0440*/  LDC.64 R4, c[0x0][0x380] ;  /* 0x0000e000ff047b82 */ /* 0x000ea20000000a00 */
[C---:B------:R-:W-:Y:S01]  /*0450*/  LEA.HI.X.SX32 R7, R24.reuse, R11, 0x1, P0 ;  /* 0x0000000b18077211 */ /* 0x040fe200000f0eff */
[----:B------:R-:W-:Y:S01]  /*0460*/  IMAD.IADD R24, R24, 0x1, R3 ;  /* 0x0000000118187824 */ /* 0x000fe200078e0203 */
[----:B-1----:R-:W-:-:S04]  /*0470*/  LEA R12, P0, R0, UR4, 0x2 ;  /* 0x00000004000c7c11 */ /* 0x002fc8000f8010ff */
[----:B------:R-:W-:Y:S01]  /*0480*/  LEA.HI.X R13, R0, UR5, R7, 0x2, P0 ;  /* 0x00000005000d7c11 */ /* 0x000fe200080f1407 */
[----:B------:R-:W-:Y:S01]  /*0490*/  IMAD.IADD R7, R17, 0x1, R24 ;  /* 0x0000000111077824 */ /* 0x000fe200078e0218 */
[C---:B0-----:R-:W-:Y:S02]  /*04a0*/  R2UR UR10, R14.reuse ;  /* 0x000000000e0a72ca */ /* 0x041fe400000e0000 */
[C---:B------:R-:W-:Y:S02]  /*04b0*/  R2UR UR11, R15.reuse ;  /* 0x000000000f0b72ca */ /* 0x040fe400000e0000 */
[C---:B------:R-:W-:Y:S02]  /*04c0*/  R2UR UR12, R14.reuse ;  /* 0x000000000e0c72ca */ /* 0x040fe400000e0000 */
[----:B------:R-:W-:Y:S01]  /*04d0*/  R2UR UR13, R15 ;  /* 0x000000000f0d72ca */ /* 0x000fe200000e0000 */
[----:B--2---:R-:W-:Y:S01]  /*04e0*/  IMAD.WIDE R8, R9, 0x4, R4 ;  /* 0x0000000409087825 */ /* 0x004fe200078e0204 */
[----:B------:R-:W-:-:S02]  /*04f0*/  R2UR UR6, R14 ;  /* 0x000000000e0672ca */ /* 0x000fc400000e0000 */
[C---:B------:R-:W-:Y:S02]  /*0500*/  R2UR UR7, R15.reuse ;  /* 0x000000000f0772ca */ /* 0x040fe400000e0000 */
[C---:B------:R-:W-:Y:S02]  /*0510*/  R2UR UR16, R14.reuse ;  /* 0x000000000e1072ca */ /* 0x040fe400000e0000 */
[----:B------:R-:W-:Y:S02]  /*0520*/  R2UR UR17, R15 ;  /* 0x000000000f1172ca */ /* 0x000fe400000e0000 */
[----:B------:R-:W-:Y:S02]  /*0530*/  IADD3 R2, P0, PT, R17, R24, RZ ;  /* 0x0000001811027210 */ /* 0x000fe40007f1e0ff */
[----:B------:R-:W-:Y:S02]  /*0540*/  R2UR UR14, R14 ;  /* 0x000000000e0e72ca */ /* 0x000fe400000e0000 */
[----:B------:R-:W-:-:S02]  /*0550*/  R2UR UR15, R15 ;  /* 0x000000000f0f72ca */ /* 0x000fc400000e0000 */
[----:B------:R-:W-:Y:S02]  /*0560*/  R2UR UR8, R14 ;  /* 0x000000000e0872ca */ /* 0x000fe400000e0000 */
[----:B------:R-:W-:Y:S01]  /*0570*/  R2UR UR9, R15 ;  /* 0x000000000f0972ca */ /* 0x000fe200000e0000 */
[----:B------:R-:W-:Y:S01]  /*0580*/  IMAD.WIDE R4, R7, 0x4, R4 ;  /* 0x0000000407047825 */ /* 0x000fe200078e0204 */
[----:B------:R-:W-:Y:S01]  /*0590*/  LEA.HI.X.SX32 R21, R24, R11, 0x1, P0 ;  /* 0x0000000b18157211 */ /* 0x000fe200000f0eff */
[----:B------:R-:W2:Y:S01]  /*05a0*/  LDG.E R19, desc[UR10][R12.64+-0x4] ;  /* 0xfffffc0a0c137981 */ /* 0x000ea2000c1e1900 */
[----:B------:R-:W-:-:S03]  /*05b0*/  LEA R6, P0, R2, UR4, 0x2 ;  /* 0x0000000402067c11 */ /* 0x000fc6000f8010ff */
[----:B------:R-:W2:Y:S04]  /*05c0*/  LDG.E R10, desc[UR12][R12.64+0x4] ;  /* 0x0000040c0c0a7981 */ /* 0x000ea8000c1e1900 */
[----:B------:R-:W2:Y:S01]  /*05d0*/  LDG.E R0, desc[UR6][R8.64] ;  /* 0x0000000608007981 */ /* 0x000ea2000c1e1900 */
[----:B------:R-:W-:-:S03]  /*05e0*/  LEA.HI.X R7, R2, UR5, R21, 0x2, P0 ;  /* 0x0000000502077c11 */ /* 0x000fc600080f1415 */
[----:B------:R-:W3:Y:S04]  /*05f0*/  LDG.E R4, desc[UR16][R4.64] ;  /* 0x0000001004047981 */ /* 0x000ee8000c1e1900 */
[----:B------:R-:W4:Y:S04]  /*0600*/  LDG.E R7, desc[UR14][R6.64+-0x4] ;  /* 0xfffffc0e06077981 */ /* 0x000f28000c1e1900 */
[----:B------:R-:W4:Y:S01]  /*0610*/  LDG.E R2, desc[UR8][R8.64+0x4] ;  /* 0x0000040808027981 */ /* 0x000f22000c1e1900 */
[----:B------:R-:W-:Y:S05]  /*0620*/  WARPSYNC.ALL ;  /* 0x0000000000007948 */ /* 0x000fea0003800000 */
[----:B------:R-:W0:Y:S01]  /*0630*/  LDCU.64 UR4, c[0x0][0x388] ;  /* 0x00007100ff0477ac */ /* 0x000e220008000a00 */
[----:B------:R-:W-:-:S04]  /*0640*/  VIADD R3, R3, 0xfffffffe ;  /* 0xfffffffe03037836 */ /* 0x000fc80000000000 */
[----:B------:R-:W-:Y:S01]  /*0650*/  IMAD R16, R16, R3, RZ ;  /* 0x0000000310107224 */ /* 0x000fe200078e02ff */
[----:B------:R-:W-:Y:S02]  /*0660*/  R2UR UR6, R14 ;  /* 0x000000000e0672ca */ /* 0x000fe400000e0000 */
[----:B------:R-:W-:Y:S01]  /*0670*/  R2UR UR7, R15 ;  /* 0x000000000f0772ca */ /* 0x000fe200000e0000 */
[----:B------:R-:W-:Y:S01]  /*0680*/  BAR.SYNC.DEFER_BLOCKING 0x0 ;  /* 0x0000000000007b1d */ /* 0x000fe20000010000 */
[----:B------:R-:W-:-:S04]  /*0690*/  IADD3 R17, P0, PT, R17, R16, RZ ;  /* 0x0000001011117210 */ /* 0x000fc80007f1e0ff */
[----:B------:R-:W-:Y:S02]  /*06a0*/  LEA.HI.X.SX32 R16, R16, R11, 0x1, P0 ;  /* 0x0000000b10107211 */ /* 0x000fe400000f0eff */
[----:B--2---:R-:W-:-:S05]  /*06b0*/  IADD3 R19, PT, PT, R10, R0, -R19 ;  /* 0x000000000a137210 */ /* 0x004fca0007ffe813 */
[----:B---3--:R-:W-:-:S05]  /*06c0*/  IMAD.IADD R19, R4, 0x1, -R19 ;  /* 0x0000000104137824 */ /* 0x008fca00078e0a13 */
[----:B----4-:R-:W-:Y:S02]  /*06d0*/  IADD3 R5, PT, PT, R19, -R2, R7 ;  /* 0x8000000213057210 */ /* 0x010fe40007ffe007 */
[----:B0-----:R-:W-:-:S03]  /*06e0*/  LEA R2, P0, R17, UR4, 0x2 ;  /* 0x0000000411027c11 */ /* 0x001fc6000f8010ff */
[----:B------:R-:W-:Y:S01]  /*06f0*/  IMAD R5, R5, -0x2, RZ ;  /* 0xfffffffe05057824 */ /* 0x000fe200078e02ff */
[----:B------:R-:W-:-:S05]  /*0700*/  LEA.HI.X R3, R17, UR5, R16, 0x2, P0 ;  /* 0x0000000511037c11 */ /* 0x000fca00080f1410 */
[----:B------:R-:W-:Y:S01]  /*0710*/  STG.E desc[UR6][R2.64+-0x4], R5 ;  /* 0xfffffc0502007986 */ /* 0x000fe2000c101906 */
[----:B------:R-:W-:Y:S05]  /*0720*/  EXIT ;  /* 0x000000000000794d */ /* 0x000fea0003800000 */
.L_x_2:
[----:B------:R-:W-:-:S00]  /*0730*/  BRA `(.L_x_2) ;  /* 0xfffffffc00fc7947 */ /* 0x000fc0000383ffff */
[----:B------:R-:W-:-:S00]  /*0740*/  NOP ;  /* 0x0000000000007918 */ /* 0x000fc00000000000 */
        /* <DEDUP_REMOVED lines=11> */
.L_x_3:


//--------------------- .nv.global.init           --------------------------
	.section	.nv.global.init,"aw",@progbits
.nv.global.init:
	.type		$str,@object
	.size		$str,($str$1 - $str)
$str:
        /*0000*/ 	.byte	0x72, 0x6f, 0x77, 0x3a, 0x20, 0x25, 0x69, 0x20, 0x63, 0x6f, 0x6c, 0x3a, 0x20, 0x25, 0x69, 0x20
        /*0010*/ 	.byte	0x00
	.type		$str$1,@object
	.size		$str$1,(.L_1 - $str$1)
$str$1:
        /*0011*/ 	.byte	0x20, 0x62, 0x6c, 0x6f, 0x63, 0x6b, 0x3a, 0x20, 0x25, 0x69, 0x20, 0x74, 0x68, 0x72, 0x65, 0x61
        /*0021*/ 	.byte	0x64, 0x3a, 0x20, 0x25, 0x69, 0x20, 0x0a, 0x00
.L_1:


//--------------------- .nv.shared.reserved.0     --------------------------
	.section	.nv.shared.reserved.0,"aw",@nobits
	.weak		__nv_reservedSMEM_offset_0_alias
	.size		__nv_reservedSMEM_offset_0_alias, 0, 64
	.other		__nv_reservedSMEM_offset_0_alias,@"STO_CUDA_RESERVED_SHARED STV_DEFAULT"
__nv_reservedSMEM_offset_0_alias:
	.zero		0
	.zero		64


//--------------------- .nv.constant0._Z8cu_sobelPiS_ii --------------------------
	.section	.nv.constant0._Z8cu_sobelPiS_ii,"a",@progbits
	.sectionflags	@""
	.align	4
.nv.constant0._Z8cu_sobelPiS_ii:
	.zero		920


//--------------------- SYMBOLS --------------------------

	.type		.nv.reservedSmem.offset0,@object
	.size		.nv.reservedSmem.offset0,0x4
	.type		vprintf,@function
